	.headerflags	@"EF_CUDA_TEXMODE_UNIFIED EF_CUDA_64BIT_ADDRESS EF_CUDA_ACCELERATORS EF_CUDA_SM90 EF_CUDA_VIRTUAL_SM(EF_CUDA_SM90)"
	.elftype	@"ET_EXEC"


//--------------------- .nv.info                  --------------------------
	.section	.nv.info,"",@"SHT_CUDA_INFO"
	.align	4


	//----- nvinfo : EIATTR_REGCOUNT
	.align		4
        /*0000*/ 	.byte	0x04, 0x2f
        /*0002*/ 	.short	(.L_1 - .L_0)
	.align		4
.L_0:
        /*0004*/ 	.word	index@(triton_poi_fused_div_0)
        /*0008*/ 	.word	0x0000000a


	//----- nvinfo : EIATTR_MIN_STACK_SIZE
	.align		4
.L_1:
        /*000c*/ 	.byte	0x04, 0x12
        /*000e*/ 	.short	(.L_3 - .L_2)
	.align		4
.L_2:
        /*0010*/ 	.word	index@(triton_poi_fused_div_0)
        /*0014*/ 	.word	0x00000000


	//----- nvinfo : EIATTR_FRAME_SIZE
	.align		4
.L_3:
        /*0018*/ 	.byte	0x04, 0x11
        /*001a*/ 	.short	(.L_5 - .L_4)
	.align		4
.L_4:
        /*001c*/ 	.word	index@(triton_poi_fused_div_0)
        /*0020*/ 	.word	0x00000000


	//----- nvinfo : EIATTR_MIN_STACK_SIZE
	.align		4
.L_5:
        /*0024*/ 	.byte	0x04, 0x12
        /*0026*/ 	.short	(.L_7 - .L_6)
	.align		4
.L_6:
        /*0028*/ 	.word	index@(triton_poi_fused_div_0)
        /*002c*/ 	.word	0x00000000
.L_7:


//--------------------- .nv.info.triton_poi_fused_div_0 --------------------------
	.section	.nv.info.triton_poi_fused_div_0,"",@"SHT_CUDA_INFO"
	.sectionflags	@""
	.align	4


	//----- nvinfo : EIATTR_CUDA_API_VERSION
	.align		4
        /*0000*/ 	.byte	0x04, 0x37
        /*0002*/ 	.short	(.L_9 - .L_8)
.L_8:
        /*0004*/ 	.word	0x0000007c


	//----- nvinfo : EIATTR_KPARAM_INFO
	.align		4
.L_9:
        /*0008*/ 	.byte	0x04, 0x17
        /*000a*/ 	.short	(.L_11 - .L_10)
.L_10:
        /*000c*/ 	.word	0x00000000
        /*0010*/ 	.short	0x0002
        /*0012*/ 	.short	0x0010
        /*0014*/ 	.byte	0x00, 0xf0, 0x11, 0x00


	//----- nvinfo : EIATTR_KPARAM_INFO
	.align		4
.L_11:
        /*0018*/ 	.byte	0x04, 0x17
        /*001a*/ 	.short	(.L_13 - .L_12)
.L_12:
        /*001c*/ 	.word	0x00000000
        /*0020*/ 	.short	0x0001
        /*0022*/ 	.short	0x0008
        /*0024*/ 	.byte	0x00, 0xf4, 0x21, 0x00


	//----- nvinfo : EIATTR_KPARAM_INFO
	.align		4
.L_13:
        /*0028*/ 	.byte	0x04, 0x17
        /*002a*/ 	.short	(.L_15 - .L_14)
.L_14:
        /*002c*/ 	.word	0x00000000
        /*0030*/ 	.short	0x0000
        /*0032*/ 	.short	0x0000
        /*0034*/ 	.byte	0x00, 0xf4, 0x21, 0x00


	//----- nvinfo : EIATTR_SPARSE_MMA_MASK
	.align		4
.L_15:
        /*0038*/ 	.byte	0x03, 0x50
        /*003a*/ 	.short	0x0000


	//----- nvinfo : EIATTR_MAXREG_COUNT
	.align		4
        /*003c*/ 	.byte	0x03, 0x1b
        /*003e*/ 	.short	0x00ff


	//----- nvinfo : EIATTR_EXIT_INSTR_OFFSETS
	.align		4
        /*0040*/ 	.byte	0x04, 0x1c
        /*0042*/ 	.short	(.L_17 - .L_16)


	//   ....[0]....
.L_16:
        /*0044*/ 	.word	0x00000110


	//   ....[1]....
        /*0048*/ 	.word	0x00000150


	//----- nvinfo : EIATTR_REQNTID
	.align		4
.L_17:
        /*004c*/ 	.byte	0x04, 0x10
        /*004e*/ 	.short	(.L_19 - .L_18)
.L_18:
        /*0050*/ 	.word	0x00000080
        /*0054*/ 	.word	0x00000001
        /*0058*/ 	.word	0x00000001


	//----- nvinfo : EIATTR_CRS_STACK_SIZE
	.align		4
.L_19:
        /*005c*/ 	.byte	0x04, 0x1e
        /*005e*/ 	.short	(.L_21 - .L_20)
.L_20:
        /*0060*/ 	.word	0x00000000


	//----- nvinfo : EIATTR_CBANK_PARAM_SIZE
	.align		4
.L_21:
        /*0064*/ 	.byte	0x03, 0x19
        /*0066*/ 	.short	0x0014


	//----- nvinfo : EIATTR_PARAM_CBANK
	.align		4
        /*0068*/ 	.byte	0x04, 0x0a
        /*006a*/ 	.short	(.L_23 - .L_22)
	.align		4
.L_22:
        /*006c*/ 	.word	index@(.nv.constant0.triton_poi_fused_div_0)
        /*0070*/ 	.short	0x0210
        /*0072*/ 	.short	0x0014


	//----- nvinfo : EIATTR_SW_WAR
	.align		4
.L_23:
        /*0074*/ 	.byte	0x04, 0x36
        /*0076*/ 	.short	(.L_25 - .L_24)
.L_24:
        /*0078*/ 	.word	0x00000008
.L_25:


//--------------------- .nv.callgraph             --------------------------
	.section	.nv.callgraph,"",@"SHT_CUDA_CALLGRAPH"
	.align	4
	.sectionentsize	8
	.align		4
        /*0000*/ 	.word	0x00000000
	.align		4
        /*0004*/ 	.word	0xffffffff
	.align		4
        /*0008*/ 	.word	0x00000000
	.align		4
        /*000c*/ 	.word	0xfffffffe
	.align		4
        /*0010*/ 	.word	0x00000000
	.align		4
        /*0014*/ 	.word	0xfffffffd
	.align		4
        /*0018*/ 	.word	0x00000000
	.align		4
        /*001c*/ 	.word	0xfffffffc


//--------------------- .text.triton_poi_fused_div_0 --------------------------
	.section	.text.triton_poi_fused_div_0,"ax",@progbits
	.align	128
        .global         triton_poi_fused_div_0
        .type           triton_poi_fused_div_0,@function
        .size           triton_poi_fused_div_0,(.L_x_3 - triton_poi_fused_div_0)
        .other          triton_poi_fused_div_0,@"STO_CUDA_ENTRY STV_DEFAULT"
triton_poi_fused_div_0:
.text.triton_poi_fused_div_0:
[----:B------:R-:W0:Y:S02]  /*0000*/  LDC R1, c[0x0][0x28] ;  /* 0x00000a00ff017b82 */ /* 0x000e240000000800 */
[----:B------:R-:W1:Y:S01]  /*0010*/  S2R R0, SR_TID.X ;  /* 0x0000000000007919 */ /* 0x000e620000002100 */
[----:B------:R-:W2:Y:S01]  /*0020*/  LDC.64 R4, c[0x0][0x218] ;  /* 0x00008600ff047b82 */ /* 0x000ea20000000a00 */
[----:B------:R-:W-:Y:S01]  /*0030*/  ULDC.64 UR4, c[0x0][0x208] ;  /* 0x0000820000047ab9 */ /* 0x000fe20000000a00 */
[----:B------:R-:W-:Y:S01]  /*0040*/  BSSY B0, `(.L_x_0) ;  /* 0x000000c000007945 */ /* 0x000fe20003800000 */
[----:B------:R-:W3:Y:S01]  /*0050*/  S2R R7, SR_CTAID.X ;  /* 0x0000000000077919 */ /* 0x000ee20000002500 */
[----:B------:R-:W-:Y:S02]  /*0060*/  CS2R R2, SRZ ;  /* 0x0000000000027805 */ /* 0x000fe4000001ff00 */
[----:B-1----:R-:W-:-:S04]  /*0070*/  SHF.L.U32 R0, R0, 0x1, RZ ;  /* 0x0000000100007819 */ /* 0x002fc800000006ff */
[----:B------:R-:W-:-:S04]  /*0080*/  LOP3.LUT R0, R0, 0xfe, RZ, 0xc0, !PT ;  /* 0x000000fe00007812 */ /* 0x000fc800078ec0ff */
[----:B---3--:R-:W-:-:S04]  /*0090*/  LEA R7, R7, R0, 0x8 ;  /* 0x0000000007077211 */ /* 0x008fc800078e40ff */
[C---:B------:R-:W-:Y:S01]  /*00a0*/  ISETP.GE.AND P0, PT, R7.reuse, 0x100, PT ;  /* 0x000001000700780c */ /* 0x040fe20003f06270 */
[----:B--2---:R-:W-:-:S12]  /*00b0*/  IMAD.WIDE R4, R7, 0x4, R4 ;  /* 0x0000000407047825 */ /* 0x004fd800078e0204 */
[----:B------:R-:W-:Y:S05]  /*00c0*/  @P0 BRA `(.L_x_1) ;  /* 0x00000000000c0947 */ /* 0x000fea0003800000 */
[----:B------:R-:W1:Y:S02]  /*00d0*/  LDC.64 R2, c[0x0][0x210] ;  /* 0x00008400ff027b82 */ /* 0x000e640000000a00 */
[----:B-1----:R-:W-:-:S06]  /*00e0*/  IMAD.WIDE R2, R7, 0x4, R2 ;  /* 0x0000000407027825 */ /* 0x002fcc00078e0202 */
[----:B------:R-:W5:Y:S02]  /*00f0*/  LDG.E.64 R2, desc[UR4][R2.64] ;  /* 0x0000000402027981 */ /* 0x000f64000c1e1b00 */
.L_x_1:
[----:B------:R-:W-:Y:S05]  /*0100*/  BSYNC B0 ;  /* 0x0000000000007941 */ /* 0x000fea0003800000 */
.L_x_0:
[----:B------:R-:W-:Y:S05]  /*0110*/  @P0 EXIT ;  /* 0x000000000000094d */ /* 0x000fea0003800000 */
[----:B-----5:R-:W-:Y:S01]  /*0120*/  FMUL R2, R2, 0.0039215688593685626984 ;  /* 0x3b80808102027820 */ /* 0x020fe20000400000 */
[----:B------:R-:W-:-:S05]  /*0130*/  FMUL R3, R3, 0.0039215688593685626984 ;  /* 0x3b80808103037820 */ /* 0x000fca0000400000 */
[----:B------:R-:W-:Y:S01]  /*0140*/  STG.E.64 desc[UR4][R4.64], R2 ;  /* 0x0000000204007986 */ /* 0x000fe2000c101b04 */
[----:B------:R-:W-:Y:S05]  /*0150*/  EXIT ;  /* 0x000000000000794d */ /* 0x000fea0003800000 */
.L_x_2:
[----:B------:R-:W-:-:S00]  /*0160*/  BRA `(.L_x_2) ;  /* 0xfffffffc00fc7947 */ /* 0x000fc0000383ffff */
[----:B------:R-:W-:-:S00]  /*0170*/  NOP ;  /* 0x0000000000007918 */ /* 0x000fc00000000000 */
        /* <DEDUP_REMOVED lines=8> */
.L_x_3:


//--------------------- .nv.constant0.triton_poi_fused_div_0 --------------------------
	.section	.nv.constant0.triton_poi_fused_div_0,"a",@progbits
	.sectionflags	@""
	.align	4
.nv.constant0.triton_poi_fused_div_0:
	.zero		548
